//
// Generated by NVIDIA NVVM Compiler
//
// Compiler Build ID: CL-36424714
// Cuda compilation tools, release 13.0, V13.0.88
// Based on NVVM 20.0.0
//

.version 9.0
.target sm_100
.address_size 64

	// .globl	_Z11find1HitBndPKbPdS0_S1_ii

.visible .entry _Z11find1HitBndPKbPdS0_S1_ii(
	.param .u64 .ptr .align 1 _Z11find1HitBndPKbPdS0_S1_ii_param_0,
	.param .u64 .ptr .align 1 _Z11find1HitBndPKbPdS0_S1_ii_param_1,
	.param .u64 .ptr .align 1 _Z11find1HitBndPKbPdS0_S1_ii_param_2,
	.param .u64 .ptr .align 1 _Z11find1HitBndPKbPdS0_S1_ii_param_3,
	.param .u32 _Z11find1HitBndPKbPdS0_S1_ii_param_4,
	.param .u32 _Z11find1HitBndPKbPdS0_S1_ii_param_5
)
{
	.reg .pred 	%p<7>;
	.reg .b16 	%rs<3>;
	.reg .b32 	%r<15>;
	.reg .b64 	%rd<19>;

	ld.param.u64 	%rd3, [_Z11find1HitBndPKbPdS0_S1_ii_param_0];
	ld.param.u64 	%rd4, [_Z11find1HitBndPKbPdS0_S1_ii_param_1];
	ld.param.u64 	%rd5, [_Z11find1HitBndPKbPdS0_S1_ii_param_2];
	ld.param.u64 	%rd6, [_Z11find1HitBndPKbPdS0_S1_ii_param_3];
	ld.param.u32 	%r7, [_Z11find1HitBndPKbPdS0_S1_ii_param_4];
	ld.param.u32 	%r8, [_Z11find1HitBndPKbPdS0_S1_ii_param_5];
	mov.u32 	%r9, %ctaid.x;
	mov.u32 	%r10, %ntid.x;
	mov.u32 	%r11, %tid.x;
	mad.lo.s32 	%r1, %r9, %r10, %r11;
	setp.ge.s32 	%p1, %r1, %r8;
	setp.lt.s32 	%p2, %r7, 1;
	or.pred  	%p3, %p1, %p2;
	@%p3 bra 	$L__BB0_7;
	mul.lo.s32 	%r4, %r7, %r1;
	cvta.to.global.u64 	%rd1, %rd3;
	cvta.to.global.u64 	%rd2, %rd5;
	mov.b32 	%r3, 0;
$L__BB0_2:
	cvt.s64.s32 	%rd7, %r4;
	add.s64 	%rd8, %rd1, %rd7;
	ld.global.u8 	%rs1, [%rd8];
	setp.eq.s16 	%p4, %rs1, 0;
	@%p4 bra 	$L__BB0_4;
	cvta.to.global.u64 	%rd9, %rd4;
	mul.wide.s32 	%rd10, %r4, 8;
	add.s64 	%rd11, %rd9, %rd10;
	mov.b64 	%rd12, 4607182418800017408;
	st.global.u64 	[%rd11], %rd12;
	bra.uni 	$L__BB0_7;
$L__BB0_4:
	add.s64 	%rd14, %rd2, %rd7;
	ld.global.u8 	%rs2, [%rd14];
	setp.eq.s16 	%p5, %rs2, 0;
	@%p5 bra 	$L__BB0_6;
	cvta.to.global.u64 	%rd15, %rd6;
	mul.wide.s32 	%rd16, %r4, 8;
	add.s64 	%rd17, %rd15, %rd16;
	mov.b64 	%rd18, 4607182418800017408;
	st.global.u64 	[%rd17], %rd18;
	bra.uni 	$L__BB0_7;
$L__BB0_6:
	add.s32 	%r4, %r4, 1;
	add.s32 	%r3, %r3, 1;
	setp.ne.s32 	%p6, %r3, %r7;
	@%p6 bra 	$L__BB0_2;
$L__BB0_7:
	ret;

}


// ===== COMPILED SASS (sm_100) =====

	.target	sm_100

	.elftype	@"ET_EXEC"


//--------------------- .note.nv.tkinfo           --------------------------
	.section	.note.nv.tkinfo,"",@"SHT_NOTE"
	.sectionflags	@"SHF_NOTE_NV_TKINFO"
	.tkinfo
        /*0018*/ 	.word	0x00000002
        /*0030*/ 	.string	""
        /*0030*/ 	.string	"ptxas"
        /*0030*/ 	.string	"Cuda compilation tools, release 13.0, V13.0.88"
        /*0030*/ 	.string	"Build cuda_13.0.r13.0/compiler.36424714_0"
        /*0030*/ 	.string	"-arch sm_100 -m 64 "



//--------------------- .note.nv.cuinfo           --------------------------
	.section	.note.nv.cuinfo,"",@"SHT_NOTE"
	.sectionflags	@"SHF_NOTE_NV_CUINFO"
        /*0018*/ 	.short	0x0002
        /*001a*/ 	.short	0x0064
        /*001c*/ 	.short	0x0082
	.zero		2


//--------------------- .nv.info                  --------------------------
	.section	.nv.info,"",@"SHT_CUDA_INFO"
	.align	4


	//----- nvinfo : EIATTR_REGCOUNT
	.align		4
        /*0000*/ 	.byte	0x04, 0x2f
        /*0002*/ 	.short	(.L_1 - .L_0)
	.align		4
.L_0:
        /*0004*/ 	.word	index@(_Z11find1HitBndPKbPdS0_S1_ii)
        /*0008*/ 	.word	0x0000000a


	//----- nvinfo : EIATTR_FRAME_SIZE
	.align		4
.L_1:
        /*000c*/ 	.byte	0x04, 0x11
        /*000e*/ 	.short	(.L_3 - .L_2)
	.align		4
.L_2:
        /*0010*/ 	.word	index@(_Z11find1HitBndPKbPdS0_S1_ii)
        /*0014*/ 	.word	0x00000000


	//----- nvinfo : EIATTR_MIN_STACK_SIZE
	.align		4
.L_3:
        /*0018*/ 	.byte	0x04, 0x12
        /*001a*/ 	.short	(.L_5 - .L_4)
	.align		4
.L_4:
        /*001c*/ 	.word	index@(_Z11find1HitBndPKbPdS0_S1_ii)
        /*0020*/ 	.word	0x00000000
.L_5:


//--------------------- .nv.compat                --------------------------
	.section	.nv.compat,"",@"SHT_CUDA_COMPAT_INFO"
	.align	4
        /*0000*/ 	.byte	0x02, 0x09, 0x00, 0x00, 0x02, 0x02, 0x01, 0x00, 0x02, 0x05, 0x05, 0x00, 0x03, 0x07, 0x01, 0x01
        /*0010*/ 	.byte	0x02, 0x03, 0x00, 0x00, 0x02, 0x06, 0x01, 0x00, 0x04, 0x0b, 0x08, 0x00, 0x09, 0x00, 0x00, 0x00
        /*0020*/ 	.byte	0x00, 0x00, 0x00, 0x00


//--------------------- .nv.info._Z11find1HitBndPKbPdS0_S1_ii --------------------------
	.section	.nv.info._Z11find1HitBndPKbPdS0_S1_ii,"",@"SHT_CUDA_INFO"
	.sectionflags	@""
	.align	4


	//----- nvinfo : EIATTR_CUDA_API_VERSION
	.align		4
        /*0000*/ 	.byte	0x04, 0x37
        /*0002*/ 	.short	(.L_7 - .L_6)
.L_6:
        /*0004*/ 	.word	0x00000082


	//----- nvinfo : EIATTR_KPARAM_INFO
	.align		4
.L_7:
        /*0008*/ 	.byte	0x04, 0x17
        /*000a*/ 	.short	(.L_9 - .L_8)
.L_8:
        /*000c*/ 	.word	0x00000000
        /*0010*/ 	.short	0x0005
        /*0012*/ 	.short	0x0024
        /*0014*/ 	.byte	0x00, 0xf0, 0x11, 0x00


	//----- nvinfo : EIATTR_KPARAM_INFO
	.align		4
.L_9:
        /*0018*/ 	.byte	0x04, 0x17
        /*001a*/ 	.short	(.L_11 - .L_10)
.L_10:
        /*001c*/ 	.word	0x00000000
        /*0020*/ 	.short	0x0004
        /*0022*/ 	.short	0x0020
        /*0024*/ 	.byte	0x00, 0xf0, 0x11, 0x00


	//----- nvinfo : EIATTR_KPARAM_INFO
	.align		4
.L_11:
        /*0028*/ 	.byte	0x04, 0x17
        /*002a*/ 	.short	(.L_13 - .L_12)
.L_12:
        /*002c*/ 	.word	0x00000000
        /*0030*/ 	.short	0x0003
        /*0032*/ 	.short	0x0018
        /*0034*/ 	.byte	0x00, 0xf5, 0x21, 0x00


	//----- nvinfo : EIATTR_KPARAM_INFO
	.align		4
.L_13:
        /*0038*/ 	.byte	0x04, 0x17
        /*003a*/ 	.short	(.L_15 - .L_14)
.L_14:
        /*003c*/ 	.word	0x00000000
        /*0040*/ 	.short	0x0002
        /*0042*/ 	.short	0x0010
        /*0044*/ 	.byte	0x00, 0xf5, 0x21, 0x00


	//----- nvinfo : EIATTR_KPARAM_INFO
	.align		4
.L_15:
        /*0048*/ 	.byte	0x04, 0x17
        /*004a*/ 	.short	(.L_17 - .L_16)
.L_16:
        /*004c*/ 	.word	0x00000000
        /*0050*/ 	.short	0x0001
        /*0052*/ 	.short	0x0008
        /*0054*/ 	.byte	0x00, 0xf5, 0x21, 0x00


	//----- nvinfo : EIATTR_KPARAM_INFO
	.align		4
.L_17:
        /*0058*/ 	.byte	0x04, 0x17
        /*005a*/ 	.short	(.L_19 - .L_18)
.L_18:
        /*005c*/ 	.word	0x00000000
        /*0060*/ 	.short	0x0000
        /*0062*/ 	.short	0x0000
        /*0064*/ 	.byte	0x00, 0xf5, 0x21, 0x00


	//----- nvinfo : EIATTR_SPARSE_MMA_MASK
	.align		4
.L_19:
        /*0068*/ 	.byte	0x03, 0x50
        /*006a*/ 	.short	0x0000


	//----- nvinfo : EIATTR_MAXREG_COUNT
	.align		4
        /*006c*/ 	.byte	0x03, 0x1b
        /*006e*/ 	.short	0x00ff


	//----- nvinfo : EIATTR_MERCURY_ISA_VERSION
	.align		4
        /*0070*/ 	.byte	0x03, 0x5f
        /*0072*/ 	.short	0x0101


	//----- nvinfo : EIATTR_VRC_CTA_INIT_COUNT
	.align		4
        /*0074*/ 	.byte	0x02, 0x4a
	.zero		1
	.zero		1


	//----- nvinfo : EIATTR_EXIT_INSTR_OFFSETS
	.align		4
        /*0078*/ 	.byte	0x04, 0x1c
        /*007a*/ 	.short	(.L_21 - .L_20)


	//   ....[0]....
.L_20:
        /*007c*/ 	.word	0x00000080


	//   ....[1]....
        /*0080*/ 	.word	0x000001f0


	//   ....[2]....
        /*0084*/ 	.word	0x00000250


	//   ....[3]....
        /*0088*/ 	.word	0x000002c0


	//----- nvinfo : EIATTR_CRS_STACK_SIZE
	.align		4
.L_21:
        /*008c*/ 	.byte	0x04, 0x1e
        /*008e*/ 	.short	(.L_23 - .L_22)
.L_22:
        /*0090*/ 	.word	0x00000000


	//----- nvinfo : EIATTR_CBANK_PARAM_SIZE
	.align		4
.L_23:
        /*0094*/ 	.byte	0x03, 0x19
        /*0096*/ 	.short	0x0028


	//----- nvinfo : EIATTR_PARAM_CBANK
	.align		4
        /*0098*/ 	.byte	0x04, 0x0a
        /*009a*/ 	.short	(.L_25 - .L_24)
	.align		4
.L_24:
        /*009c*/ 	.word	index@(.nv.constant0._Z11find1HitBndPKbPdS0_S1_ii)
        /*00a0*/ 	.short	0x0380
        /*00a2*/ 	.short	0x0028


	//----- nvinfo : EIATTR_SW_WAR
	.align		4
.L_25:
        /*00a4*/ 	.byte	0x04, 0x36
        /*00a6*/ 	.short	(.L_27 - .L_26)
.L_26:
        /*00a8*/ 	.word	0x00000008
.L_27:


//--------------------- .nv.callgraph             --------------------------
	.section	.nv.callgraph,"",@"SHT_CUDA_CALLGRAPH"
	.align	4
	.sectionentsize	8
	.align		4
        /*0000*/ 	.word	0x00000000
	.align		4
        /*0004*/ 	.word	0xffffffff
	.align		4
        /*0008*/ 	.word	0x00000000
	.align		4
        /*000c*/ 	.word	0xfffffffe
	.align		4
        /*0010*/ 	.word	0x00000000
	.align		4
        /*0014*/ 	.word	0xfffffffd
	.align		4
        /*0018*/ 	.word	0x00000000
	.align		4
        /*001c*/ 	.word	0xfffffffc


//--------------------- .text._Z11find1HitBndPKbPdS0_S1_ii --------------------------
	.section	.text._Z11find1HitBndPKbPdS0_S1_ii,"ax",@progbits
	.align	128
        .global         _Z11find1HitBndPKbPdS0_S1_ii
        .type           _Z11find1HitBndPKbPdS0_S1_ii,@function
        .size           _Z11find1HitBndPKbPdS0_S1_ii,(.L_x_5 - _Z11find1HitBndPKbPdS0_S1_ii)
        .other          _Z11find1HitBndPKbPdS0_S1_ii,@"STO_CUDA_ENTRY STV_DEFAULT"
_Z11find1HitBndPKbPdS0_S1_ii:
.text._Z11find1HitBndPKbPdS0_S1_ii:
[----:B------:R-:W-:Y:S01]  /*0000*/  LDC R1, c[0x0][0x37c] ;  /* 0x0000df00ff017b82 */ /* 0x000fe20000000800 */
[----:B------:R-:W0:Y:S07]  /*0010*/  S2R R3, SR_TID.X ;  /* 0x0000000000037919 */ /* 0x000e2e0000002100 */
[----:B------:R-:W0:Y:S08]  /*0020*/  S2UR UR4, SR_CTAID.X ;  /* 0x00000000000479c3 */ /* 0x000e300000002500 */
[----:B------:R-:W0:Y:S08]  /*0030*/  LDC R0, c[0x0][0x360] ;  /* 0x0000d800ff007b82 */ /* 0x000e300000000800 */
[----:B------:R-:W1:Y:S01]  /*0040*/  LDC.64 R4, c[0x0][0x3a0] ;  /* 0x0000e800ff047b82 */ /* 0x000e620000000a00 */
[----:B0-----:R-:W-:Y:S01]  /*0050*/  IMAD R0, R0, UR4, R3 ;  /* 0x0000000400007c24 */ /* 0x001fe2000f8e0203 */
[----:B-1----:R-:W-:-:S04]  /*0060*/  ISETP.GE.AND P0, PT, R4, 0x1, PT ;  /* 0x000000010400780c */ /* 0x002fc80003f06270 */
[----:B------:R-:W-:-:S13]  /*0070*/  ISETP.GE.OR P0, PT, R0, R5, !P0 ;  /* 0x000000050000720c */ /* 0x000fda0004706670 */
[----:B------:R-:W-:Y:S05]  /*0080*/  @P0 EXIT ;  /* 0x000000000000094d */ /* 0x000fea0003800000 */
[----:B------:R-:W-:Y:S01]  /*0090*/  BSSY.RECONVERGENT B0, `(.L_x_0) ;  /* 0x000001d000007945 */ /* 0x000fe20003800200 */
[----:B------:R-:W-:Y:S01]  /*00a0*/  IMAD R7, R0, R4, RZ ;  /* 0x0000000400077224 */ /* 0x000fe200078e02ff */
[----:B------:R-:W0:Y:S01]  /*00b0*/  LDCU.64 UR4, c[0x0][0x358] ;  /* 0x00006b00ff0477ac */ /* 0x000e220008000a00 */
[----:B------:R-:W-:Y:S01]  /*00c0*/  IMAD.MOV.U32 R0, RZ, RZ, RZ ;  /* 0x000000ffff007224 */ /* 0x000fe200078e00ff */
[----:B------:R-:W1:Y:S01]  /*00d0*/  LDCU UR10, c[0x0][0x3a0] ;  /* 0x00007400ff0a77ac */ /* 0x000e620008000800 */
[----:B------:R-:W2:Y:S01]  /*00e0*/  LDCU.64 UR6, c[0x0][0x380] ;  /* 0x00007000ff0677ac */ /* 0x000ea20008000a00 */
[----:B------:R-:W3:Y:S04]  /*00f0*/  LDCU.64 UR8, c[0x0][0x390] ;  /* 0x00007200ff0877ac */ /* 0x000ee80008000a00 */
.L_x_3:
[----:B------:R-:W-:Y:S02]  /*0100*/  SHF.R.S32.HI R4, RZ, 0x1f, R7 ;  /* 0x0000001fff047819 */ /* 0x000fe40000011407 */
[----:B--2---:R-:W-:-:S04]  /*0110*/  IADD3 R2, P0, PT, R7, UR6, RZ ;  /* 0x0000000607027c10 */ /* 0x004fc8000ff1e0ff */
[----:B------:R-:W-:-:S05]  /*0120*/  IADD3.X R3, PT, PT, R4, UR7, RZ, P0, !PT ;  /* 0x0000000704037c10 */ /* 0x000fca00087fe4ff */
[----:B0-----:R-:W2:Y:S02]  /*0130*/  LDG.E.U8 R2, desc[UR4][R2.64] ;  /* 0x0000000402027981 */ /* 0x001ea4000c1e1100 */
[----:B--2---:R-:W-:-:S13]  /*0140*/  ISETP.NE.AND P0, PT, R2, RZ, PT ;  /* 0x000000ff0200720c */ /* 0x004fda0003f05270 */
[----:B------:R-:W-:Y:S05]  /*0150*/  @P0 BRA `(.L_x_1) ;  /* 0x0000000000400947 */ /* 0x000fea0003800000 */
[----:B---3--:R-:W-:-:S04]  /*0160*/  IADD3 R2, P0, PT, R7, UR8, RZ ;  /* 0x0000000807027c10 */ /* 0x008fc8000ff1e0ff */
[----:B------:R-:W-:-:S05]  /*0170*/  IADD3.X R3, PT, PT, R4, UR9, RZ, P0, !PT ;  /* 0x0000000904037c10 */ /* 0x000fca00087fe4ff */
[----:B------:R-:W2:Y:S02]  /*0180*/  LDG.E.U8 R2, desc[UR4][R2.64] ;  /* 0x0000000402027981 */ /* 0x000ea4000c1e1100 */
[----:B--2---:R-:W-:-:S13]  /*0190*/  ISETP.NE.AND P0, PT, R2, RZ, PT ;  /* 0x000000ff0200720c */ /* 0x004fda0003f05270 */
[----:B------:R-:W-:Y:S05]  /*01a0*/  @P0 BRA `(.L_x_2) ;  /* 0x0000000000140947 */ /* 0x000fea0003800000 */
[----:B------:R-:W-:Y:S02]  /*01b0*/  VIADD R0, R0, 0x1 ;  /* 0x0000000100007836 */ /* 0x000fe40000000000 */
[----:B------:R-:W-:-:S03]  /*01c0*/  VIADD R7, R7, 0x1 ;  /* 0x0000000107077836 */ /* 0x000fc60000000000 */
[----:B-1----:R-:W-:-:S13]  /*01d0*/  ISETP.NE.AND P0, PT, R0, UR10, PT ;  /* 0x0000000a00007c0c */ /* 0x002fda000bf05270 */
[----:B------:R-:W-:Y:S05]  /*01e0*/  @P0 BRA `(.L_x_3) ;  /* 0xfffffffc00c40947 */ /* 0x000fea000383ffff */
[----:B------:R-:W-:Y:S05]  /*01f0*/  EXIT ;  /* 0x000000000000794d */ /* 0x000fea0003800000 */
.L_x_2:
[----:B------:R-:W0:Y:S01]  /*0200*/  LDC.64 R2, c[0x0][0x398] ;  /* 0x0000e600ff027b82 */ /* 0x000e220000000a00 */
[----:B------:R-:W-:Y:S02]  /*0210*/  HFMA2 R4, -RZ, RZ, 0, 0 ;  /* 0x00000000ff047431 */ /* 0x000fe400000001ff */
[----:B------:R-:W-:Y:S02]  /*0220*/  IMAD.MOV.U32 R5, RZ, RZ, 0x3ff00000 ;  /* 0x3ff00000ff057424 */ /* 0x000fe400078e00ff */
[----:B0-----:R-:W-:-:S05]  /*0230*/  IMAD.WIDE R2, R7, 0x8, R2 ;  /* 0x0000000807027825 */ /* 0x001fca00078e0202 */
[----:B------:R-:W-:Y:S01]  /*0240*/  STG.E.64 desc[UR4][R2.64], R4 ;  /* 0x0000000402007986 */ /* 0x000fe2000c101b04 */
[----:B-1----:R-:W-:Y:S05]  /*0250*/  EXIT ;  /* 0x000000000000794d */ /* 0x002fea0003800000 */
.L_x_1:
[----:B-1-3--:R-:W-:Y:S05]  /*0260*/  BSYNC.RECONVERGENT B0 ;  /* 0x0000000000007941 */ /* 0x00afea0003800200 */
.L_x_0:
[----:B------:R-:W0:Y:S01]  /*0270*/  LDC.64 R2, c[0x0][0x388] ;  /* 0x0000e200ff027b82 */ /* 0x000e220000000a00 */
[----:B------:R-:W-:Y:S01]  /*0280*/  IMAD.MOV.U32 R4, RZ, RZ, 0x0 ;  /* 0x00000000ff047424 */ /* 0x000fe200078e00ff */
[----:B------:R-:W-:Y:S01]  /*0290*/  MOV R5, 0x3ff00000 ;  /* 0x3ff0000000057802 */ /* 0x000fe20000000f00 */
[----:B0-----:R-:W-:-:S05]  /*02a0*/  IMAD.WIDE R2, R7, 0x8, R2 ;  /* 0x0000000807027825 */ /* 0x001fca00078e0202 */
[----:B------:R-:W-:Y:S01]  /*02b0*/  STG.E.64 desc[UR4][R2.64], R4 ;  /* 0x0000000402007986 */ /* 0x000fe2000c101b04 */
[----:B------:R-:W-:Y:S05]  /*02c0*/  EXIT ;  /* 0x000000000000794d */ /* 0x000fea0003800000 */
.L_x_4:
[----:B------:R-:W-:-:S00]  /*02d0*/  BRA `(.L_x_4) ;  /* 0xfffffffc00fc7947 */ /* 0x000fc0000383ffff */
[----:B------:R-:W-:-:S00]  /*02e0*/  NOP ;  /* 0x0000000000007918 */ /* 0x000fc00000000000 */
        /* <DEDUP_REMOVED lines=9> */
.L_x_5:


//--------------------- .nv.shared.reserved.0     --------------------------
	.section	.nv.shared.reserved.0,"aw",@nobits
	.weak		__nv_reservedSMEM_offset_0_alias
	.size		__nv_reservedSMEM_offset_0_alias, 0, 64
	.other		__nv_reservedSMEM_offset_0_alias,@"STO_CUDA_RESERVED_SHARED STV_DEFAULT"
__nv_reservedSMEM_offset_0_alias:
	.zero		0
	.zero		64


//--------------------- .nv.constant0._Z11find1HitBndPKbPdS0_S1_ii --------------------------
	.section	.nv.constant0._Z11find1HitBndPKbPdS0_S1_ii,"a",@progbits
	.sectionflags	@""
	.align	4
.nv.constant0._Z11find1HitBndPKbPdS0_S1_ii:
	.zero		936


//--------------------- SYMBOLS --------------------------

	.type		.nv.reservedSmem.offset0,@object
	.size		.nv.reservedSmem.offset0,0x4
